	.headerflags	@"EF_CUDA_TEXMODE_UNIFIED EF_CUDA_64BIT_ADDRESS EF_CUDA_ACCELERATORS EF_CUDA_SM90 EF_CUDA_VIRTUAL_SM(EF_CUDA_SM90)"
	.elftype	@"ET_EXEC"


//--------------------- .nv.info                  --------------------------
	.section	.nv.info,"",@"SHT_CUDA_INFO"
	.align	4


	//----- nvinfo : EIATTR_REGCOUNT
	.align		4
        /*0000*/ 	.byte	0x04, 0x2f
        /*0002*/ 	.short	(.L_3 - .L_2)
	.align		4
.L_2:
        /*0004*/ 	.word	index@(triton_poi_fused__native_batch_norm_legit_no_training_relu_34)
        /*0008*/ 	.word	0x00000020


	//----- nvinfo : EIATTR_MIN_STACK_SIZE
	.align		4
.L_3:
        /*000c*/ 	.byte	0x04, 0x12
        /*000e*/ 	.short	(.L_5 - .L_4)
	.align		4
.L_4:
        /*0010*/ 	.word	index@(triton_poi_fused__native_batch_norm_legit_no_training_relu_34)
        /*0014*/ 	.word	0x00000000


	//----- nvinfo : EIATTR_FRAME_SIZE
	.align		4
.L_5:
        /*0018*/ 	.byte	0x04, 0x11
        /*001a*/ 	.short	(.L_7 - .L_6)
	.align		4
.L_6:
        /*001c*/ 	.word	index@(triton_poi_fused__native_batch_norm_legit_no_training_relu_34)
        /*0020*/ 	.word	0x00000000


	//----- nvinfo : EIATTR_MIN_STACK_SIZE
	.align		4
.L_7:
        /*0024*/ 	.byte	0x04, 0x12
        /*0026*/ 	.short	(.L_9 - .L_8)
	.align		4
.L_8:
        /*0028*/ 	.word	index@(triton_poi_fused__native_batch_norm_legit_no_training_relu_34)
        /*002c*/ 	.word	0x00000000
.L_9:


//--------------------- .nv.info.triton_poi_fused__native_batch_norm_legit_no_training_relu_34 --------------------------
	.section	.nv.info.triton_poi_fused__native_batch_norm_legit_no_training_relu_34,"",@"SHT_CUDA_INFO"
	.sectionflags	@""
	.align	4


	//----- nvinfo : EIATTR_CUDA_API_VERSION
	.align		4
        /*0000*/ 	.byte	0x04, 0x37
        /*0002*/ 	.short	(.L_11 - .L_10)
.L_10:
        /*0004*/ 	.word	0x0000007c


	//----- nvinfo : EIATTR_KPARAM_INFO
	.align		4
.L_11:
        /*0008*/ 	.byte	0x04, 0x17
        /*000a*/ 	.short	(.L_13 - .L_12)
.L_12:
        /*000c*/ 	.word	0x00000000
        /*0010*/ 	.short	0x0007
        /*0012*/ 	.short	0x0034
        /*0014*/ 	.byte	0x00, 0xf0, 0x11, 0x00


	//----- nvinfo : EIATTR_KPARAM_INFO
	.align		4
.L_13:
        /*0018*/ 	.byte	0x04, 0x17
        /*001a*/ 	.short	(.L_15 - .L_14)
.L_14:
        /*001c*/ 	.word	0x00000000
        /*0020*/ 	.short	0x0006
        /*0022*/ 	.short	0x0030
        /*0024*/ 	.byte	0x00, 0xf0, 0x11, 0x00


	//----- nvinfo : EIATTR_KPARAM_INFO
	.align		4
.L_15:
        /*0028*/ 	.byte	0x04, 0x17
        /*002a*/ 	.short	(.L_17 - .L_16)
.L_16:
        /*002c*/ 	.word	0x00000000
        /*0030*/ 	.short	0x0005
        /*0032*/ 	.short	0x0028
        /*0034*/ 	.byte	0x00, 0xf4, 0x21, 0x00


	//----- nvinfo : EIATTR_KPARAM_INFO
	.align		4
.L_17:
        /*0038*/ 	.byte	0x04, 0x17
        /*003a*/ 	.short	(.L_19 - .L_18)
.L_18:
        /*003c*/ 	.word	0x00000000
        /*0040*/ 	.short	0x0004
        /*0042*/ 	.short	0x0020
        /*0044*/ 	.byte	0x00, 0xf4, 0x21, 0x00


	//----- nvinfo : EIATTR_KPARAM_INFO
	.align		4
.L_19:
        /*0048*/ 	.byte	0x04, 0x17
        /*004a*/ 	.short	(.L_21 - .L_20)
.L_20:
        /*004c*/ 	.word	0x00000000
        /*0050*/ 	.short	0x0003
        /*0052*/ 	.short	0x0018
        /*0054*/ 	.byte	0x00, 0xf4, 0x21, 0x00


	//----- nvinfo : EIATTR_KPARAM_INFO
	.align		4
.L_21:
        /*0058*/ 	.byte	0x04, 0x17
        /*005a*/ 	.short	(.L_23 - .L_22)
.L_22:
        /*005c*/ 	.word	0x00000000
        /*0060*/ 	.short	0x0002
        /*0062*/ 	.short	0x0010
        /*0064*/ 	.byte	0x00, 0xf4, 0x21, 0x00


	//----- nvinfo : EIATTR_KPARAM_INFO
	.align		4
.L_23:
        /*0068*/ 	.byte	0x04, 0x17
        /*006a*/ 	.short	(.L_25 - .L_24)
.L_24:
        /*006c*/ 	.word	0x00000000
        /*0070*/ 	.short	0x0001
        /*0072*/ 	.short	0x0008
        /*0074*/ 	.byte	0x00, 0xf4, 0x21, 0x00


	//----- nvinfo : EIATTR_KPARAM_INFO
	.align		4
.L_25:
        /*0078*/ 	.byte	0x04, 0x17
        /*007a*/ 	.short	(.L_27 - .L_26)
.L_26:
        /*007c*/ 	.word	0x00000000
        /*0080*/ 	.short	0x0000
        /*0082*/ 	.short	0x0000
        /*0084*/ 	.byte	0x00, 0xf4, 0x21, 0x00


	//----- nvinfo : EIATTR_SPARSE_MMA_MASK
	.align		4
.L_27:
        /*0088*/ 	.byte	0x03, 0x50
        /*008a*/ 	.short	0x0000


	//----- nvinfo : EIATTR_MAXREG_COUNT
	.align		4
        /*008c*/ 	.byte	0x03, 0x1b
        /*008e*/ 	.short	0x00ff


	//----- nvinfo : EIATTR_EXIT_INSTR_OFFSETS
	.align		4
        /*0090*/ 	.byte	0x04, 0x1c
        /*0092*/ 	.short	(.L_29 - .L_28)


	//   ....[0]....
.L_28:
        /*0094*/ 	.word	0x00000bf0


	//   ....[1]....
        /*0098*/ 	.word	0x00000cc0


	//----- nvinfo : EIATTR_REQNTID
	.align		4
.L_29:
        /*009c*/ 	.byte	0x04, 0x10
        /*009e*/ 	.short	(.L_31 - .L_30)
.L_30:
        /*00a0*/ 	.word	0x00000080
        /*00a4*/ 	.word	0x00000001
        /*00a8*/ 	.word	0x00000001


	//----- nvinfo : EIATTR_CBANK_PARAM_SIZE
	.align		4
.L_31:
        /*00ac*/ 	.byte	0x03, 0x19
        /*00ae*/ 	.short	0x0038


	//----- nvinfo : EIATTR_PARAM_CBANK
	.align		4
        /*00b0*/ 	.byte	0x04, 0x0a
        /*00b2*/ 	.short	(.L_33 - .L_32)
	.align		4
.L_32:
        /*00b4*/ 	.word	index@(.nv.constant0.triton_poi_fused__native_batch_norm_legit_no_training_relu_34)
        /*00b8*/ 	.short	0x0210
        /*00ba*/ 	.short	0x0038


	//----- nvinfo : EIATTR_SW_WAR
	.align		4
.L_33:
        /*00bc*/ 	.byte	0x04, 0x36
        /*00be*/ 	.short	(.L_35 - .L_34)
.L_34:
        /*00c0*/ 	.word	0x00000008
.L_35:


//--------------------- .nv.callgraph             --------------------------
	.section	.nv.callgraph,"",@"SHT_CUDA_CALLGRAPH"
	.align	4
	.sectionentsize	8
	.align		4
        /*0000*/ 	.word	0x00000000
	.align		4
        /*0004*/ 	.word	0xffffffff
	.align		4
        /*0008*/ 	.word	0x00000000
	.align		4
        /*000c*/ 	.word	0xfffffffe
	.align		4
        /*0010*/ 	.word	0x00000000
	.align		4
        /*0014*/ 	.word	0xfffffffd
	.align		4
        /*0018*/ 	.word	0x00000000
	.align		4
        /*001c*/ 	.word	0xfffffffc


//--------------------- .nv.constant4             --------------------------
	.section	.nv.constant4,"a",@progbits
	.align	8
	.align		8
.nv.constant4:
        /*0000*/ 	.dword	_$_str
	.align		8
        /*0008*/ 	.dword	_$_str_$_2


//--------------------- .text.triton_poi_fused__native_batch_norm_legit_no_training_relu_34 --------------------------
	.section	.text.triton_poi_fused__native_batch_norm_legit_no_training_relu_34,"ax",@progbits
	.sectionflags	@"SHF_BARRIERS=1"
	.align	128
        .global         triton_poi_fused__native_batch_norm_legit_no_training_relu_34
        .type           triton_poi_fused__native_batch_norm_legit_no_training_relu_34,@function
        .size           triton_poi_fused__native_batch_norm_legit_no_training_relu_34,(.L_x_1 - triton_poi_fused__native_batch_norm_legit_no_training_relu_34)
        .other          triton_poi_fused__native_batch_norm_legit_no_training_relu_34,@"STO_CUDA_ENTRY STV_DEFAULT"
triton_poi_fused__native_batch_norm_legit_no_training_relu_34:
.text.triton_poi_fused__native_batch_norm_legit_no_training_relu_34:
[----:B------:R-:W0:Y:S01]  /*0000*/  LDC R1, c[0x0][0x28] ;  /* 0x00000a00ff017b82 */ /* 0x000e220000000800 */
[----:B------:R-:W1:Y:S07]  /*0010*/  S2R R3, SR_CTAID.Y ;  /* 0x0000000000037919 */ /* 0x000e6e0000002600 */
[----:B------:R-:W2:Y:S01]  /*0020*/  LDC.64 R8, c[0x0][0x220] ;  /* 0x00008800ff087b82 */ /* 0x000ea20000000a00 */
[----:B------:R-:W-:Y:S01]  /*0030*/  CS2R R6, SRZ ;  /* 0x0000000000067805 */ /* 0x000fe2000001ff00 */
[----:B------:R-:W-:Y:S01]  /*0040*/  ULDC.64 UR6, c[0x0][0x208] ;  /* 0x0000820000067ab9 */ /* 0x000fe20000000a00 */
[----:B------:R-:W3:Y:S01]  /*0050*/  S2R R2, SR_TID.X ;  /* 0x0000000000027919 */ /* 0x000ee20000002100 */
[----:B------:R-:W4:Y:S04]  /*0060*/  S2R R21, SR_CTAID.X ;  /* 0x0000000000157919 */ /* 0x000f280000002500 */
[----:B------:R-:W5:Y:S08]  /*0070*/  LDC.64 R24, c[0x0][0x210] ;  /* 0x00008400ff187b82 */ /* 0x000f700000000a00 */
[----:B------:R-:W4:Y:S01]  /*0080*/  LDC.64 R16, c[0x0][0x218] ;  /* 0x00008600ff107b82 */ /* 0x000f220000000a00 */
[----:B-1----:R-:W-:-:S02]  /*0090*/  IMAD.SHL.U32 R3, R3, 0x10, RZ ;  /* 0x0000001003037824 */ /* 0x002fc400078e00ff */
[----:B---3--:R-:W-:-:S05]  /*00a0*/  IMAD.SHL.U32 R0, R2, 0x4, RZ ;  /* 0x0000000402007824 */ /* 0x008fca00078e00ff */
[----:B------:R-:W-:-:S04]  /*00b0*/  LOP3.LUT R22, R3, 0xc, R0, 0xf8, !PT ;  /* 0x0000000c03167812 */ /* 0x000fc800078ef800 */
[C---:B------:R-:W-:Y:S01]  /*00c0*/  ISETP.GE.AND P0, PT, R22.reuse, 0x600, PT ;  /* 0x000006001600780c */ /* 0x040fe20003f06270 */
[----:B------:R-:W-:-:S05]  /*00d0*/  IMAD.HI R4, R22, 0x2aaaaaab, RZ ;  /* 0x2aaaaaab16047827 */ /* 0x000fca00078e02ff */
[----:B------:R-:W-:-:S04]  /*00e0*/  SHF.R.U32.HI R5, RZ, 0x1f, R4 ;  /* 0x0000001fff057819 */ /* 0x000fc80000011604 */
[----:B------:R-:W-:Y:S02]  /*00f0*/  LEA.HI.SX32 R11, R4, R5, 0x1a ;  /* 0x00000005040b7211 */ /* 0x000fe400078fd2ff */
[----:B------:R-:W-:-:S03]  /*0100*/  CS2R R4, SRZ ;  /* 0x0000000000047805 */ /* 0x000fc6000001ff00 */
[----:B------:R-:W-:-:S04]  /*0110*/  IMAD R22, R11, -0x180, R22 ;  /* 0xfffffe800b167824 */ /* 0x000fc800078e0216 */
[----:B--2---:R-:W-:-:S05]  /*0120*/  IMAD.WIDE R8, R22, 0x4, R8 ;  /* 0x0000000416087825 */ /* 0x004fca00078e0208 */
[----:B------:R1:W2:Y:S01]  /*0130*/  @!P0 LDG.E.EL.128 R4, desc[UR6][R8.64] ;  /* 0x0000000608048981 */ /* 0x0002a2000c2e1d00 */
[----:B------:R-:W-:Y:S01]  /*0140*/  SHF.R.U32.HI R20, RZ, 0x2, R2 ;  /* 0x00000002ff147819 */ /* 0x000fe20000011602 */
[----:B----4-:R-:W-:Y:S01]  /*0150*/  IMAD.SHL.U32 R21, R21, 0x40, RZ ;  /* 0x0000004015157824 */ /* 0x010fe200078e00ff */
[----:B------:R-:W-:Y:S01]  /*0160*/  CS2R R14, SRZ ;  /* 0x00000000000e7805 */ /* 0x000fe2000001ff00 */
[----:B------:R-:W-:Y:S01]  /*0170*/  IMAD R11, R11, 0x3600, R22 ;  /* 0x000036000b0b7824 */ /* 0x000fe200078e0216 */
[----:B------:R-:W-:Y:S01]  /*0180*/  SGXT.U32 R20, R20, 0x5 ;  /* 0x000000051414781a */ /* 0x000fe20000000000 */
[----:B0-----:R-:W-:-:S03]  /*0190*/  IMAD.WIDE R28, R22, 0x4, R16 ;  /* 0x00000004161c7825 */ /* 0x001fc600078e0210 */
[----:B------:R-:W-:Y:S02]  /*01a0*/  LOP3.LUT R10, R21, R20, RZ, 0xfc, !PT ;  /* 0x00000014150a7212 */ /* 0x000fe400078efcff */
[----:B-1----:R-:W-:Y:S02]  /*01b0*/  CS2R R8, SRZ ;  /* 0x0000000000087805 */ /* 0x002fe4000001ff00 */
[C---:B------:R-:W-:Y:S01]  /*01c0*/  ISETP.LT.AND P1, PT, R10.reuse, 0x24, !P0 ;  /* 0x000000240a00780c */ /* 0x040fe20004721270 */
[----:B------:R-:W-:Y:S01]  /*01d0*/  IMAD R27, R10, 0x180, R11 ;  /* 0x000001800a1b7824 */ /* 0x000fe200078e020b */
[----:B------:R-:W-:-:S03]  /*01e0*/  LOP3.LUT R11, R21, 0x20, R20, 0xfe, !PT ;  /* 0x00000020150b7812 */ /* 0x000fc600078efe14 */
[----:B------:R-:W-:Y:S01]  /*01f0*/  VIADD R13, R27, 0x3000 ;  /* 0x000030001b0d7836 */ /* 0x000fe20000000000 */
[----:B------:R-:W-:Y:S01]  /*0200*/  ISETP.LT.AND P2, PT, R11, 0x24, !P0 ;  /* 0x000000240b00780c */ /* 0x000fe20004741270 */
[--C-:B-----5:R-:W-:Y:S01]  /*0210*/  IMAD.WIDE R26, R27, 0x4, R24.reuse ;  /* 0x000000041b1a7825 */ /* 0x120fe200078e0218 */
[----:B------:R-:W-:Y:S02]  /*0220*/  CS2R R10, SRZ ;  /* 0x00000000000a7805 */ /* 0x000fe4000001ff00 */
[----:B------:R-:W-:Y:S02]  /*0230*/  CS2R R16, SRZ ;  /* 0x0000000000107805 */ /* 0x000fe4000001ff00 */
[----:B------:R-:W-:Y:S01]  /*0240*/  CS2R R18, SRZ ;  /* 0x0000000000127805 */ /* 0x000fe2000001ff00 */
[----:B------:R-:W-:Y:S01]  /*0250*/  IMAD.WIDE R24, R13, 0x4, R24 ;  /* 0x000000040d187825 */ /* 0x000fe200078e0218 */
[----:B------:R-:W-:Y:S01]  /*0260*/  CS2R R12, SRZ ;  /* 0x00000000000c7805 */ /* 0x000fe2000001ff00 */
[----:B------:R0:W3:Y:S05]  /*0270*/  @P1 LDG.E.EL.128 R8, desc[UR6][R26.64] ;  /* 0x000000061a081981 */ /* 0x0000ea000c2e1d00 */
[----:B------:R1:W3:Y:S04]  /*0280*/  @!P0 LDG.E.EL.128 R12, desc[UR6][R28.64] ;  /* 0x000000061c0c8981 */ /* 0x0002e8000c2e1d00 */
[----:B------:R4:W5:Y:S01]  /*0290*/  @P2 LDG.E.EL.128 R16, desc[UR6][R24.64] ;  /* 0x0000000618102981 */ /* 0x000962000c2e1d00 */
[----:B0-----:R-:W0:Y:S01]  /*02a0*/  LDC.64 R26, c[0x0][0x228] ;  /* 0x00008a00ff1a7b82 */ /* 0x001e220000000a00 */
[----:B--2---:R-:W-:Y:S01]  /*02b0*/  FADD R23, R4, 0.0010000000474974513054 ;  /* 0x3a83126f04177421 */ /* 0x004fe20000000000 */
[----:B------:R-:W-:Y:S01]  /*02c0*/  FADD R4, R7, 0.0010000000474974513054 ;  /* 0x3a83126f07047421 */ /* 0x000fe20000000000 */
[----:B------:R-:W-:Y:S01]  /*02d0*/  FADD R5, R5, 0.0010000000474974513054 ;  /* 0x3a83126f05057421 */ /* 0x000fe20000000000 */
[----:B------:R-:W-:-:S02]  /*02e0*/  IMAD.MOV.U32 R7, RZ, RZ, 0x3e800000 ;  /* 0x3e800000ff077424 */ /* 0x000fc400078e00ff */
[----:B------:R-:W-:Y:S01]  /*02f0*/  FADD R6, R6, 0.0010000000474974513054 ;  /* 0x3a83126f06067421 */ /* 0x000fe20000000000 */
[----:B------:R-:W2:Y:S08]  /*0300*/  MUFU.SQRT R23, R23 ;  /* 0x0000001700177308 */ /* 0x000eb00000002000 */
[----:B------:R-:W0:Y:S01]  /*0310*/  MUFU.SQRT R4, R4 ;  /* 0x0000000400047308 */ /* 0x000e220000002000 */
[----:B--2---:R-:W-:-:S07]  /*0320*/  FSETP.GT.AND P6, PT, R23, 8.50705917302346158658e+37, PT ;  /* 0x7e8000001700780b */ /* 0x004fce0003fc4000 */
[----:B-1----:R-:W1:Y:S01]  /*0330*/  MUFU.SQRT R29, R5 ;  /* 0x00000005001d7308 */ /* 0x002e620000002000 */
[----:B------:R-:W-:Y:S02]  /*0340*/  FSETP.GEU.AND P1, PT, R23, 1.175494350822287508e-38, PT ;  /* 0x008000001700780b */ /* 0x000fe40003f2e000 */
[----:B----4-:R-:W-:-:S05]  /*0350*/  FSEL R24, R7, 1, P6 ;  /* 0x3f80000007187808 */ /* 0x010fca0003000000 */
[----:B------:R-:W2:Y:S01]  /*0360*/  MUFU.SQRT R28, R6 ;  /* 0x00000006001c7308 */ /* 0x000ea20000002000 */
[----:B---3--:R-:W-:Y:S01]  /*0370*/  FADD R8, -R12, R8 ;  /* 0x000000080c087221 */ /* 0x008fe20000000100 */
[----:B------:R-:W-:Y:S01]  /*0380*/  @P6 FMUL R23, R23, 0.25 ;  /* 0x3e80000017176820 */ /* 0x000fe20000400000 */
[----:B0-----:R-:W-:-:S03]  /*0390*/  FSETP.GT.AND P6, PT, R4, 8.50705917302346158658e+37, PT ;  /* 0x7e8000000400780b */ /* 0x001fc60003fc4000 */
[----:B------:R-:W-:Y:S01]  /*03a0*/  @!P1 FMUL R24, R24, 16777216 ;  /* 0x4b80000018189820 */ /* 0x000fe20000400000 */
[----:B-1----:R-:W-:Y:S01]  /*03b0*/  FSETP.GT.AND P2, PT, R29, 8.50705917302346158658e+37, PT ;  /* 0x7e8000001d00780b */ /* 0x002fe20003f44000 */
[----:B------:R-:W-:Y:S01]  /*03c0*/  @!P1 FMUL R23, R23, 16777216 ;  /* 0x4b80000017179820 */ /* 0x000fe20000400000 */
[----:B------:R-:W-:Y:S01]  /*03d0*/  FSETP.GEU.AND P1, PT, R4, 1.175494350822287508e-38, PT ;  /* 0x008000000400780b */ /* 0x000fe20003f2e000 */
[----:B-----5:R-:W-:Y:S01]  /*03e0*/  FADD R17, -R13, R17 ;  /* 0x000000110d117221 */ /* 0x020fe20000000100 */
[----:B------:R-:W-:Y:S01]  /*03f0*/  FSETP.GEU.AND P3, PT, R29, 1.175494350822287508e-38, PT ;  /* 0x008000001d00780b */ /* 0x000fe20003f6e000 */
[----:B------:R0:W1:Y:S01]  /*0400*/  MUFU.RCP R5, R23 ;  /* 0x0000001700057308 */ /* 0x0000620000001000 */
[----:B------:R-:W-:Y:S01]  /*0410*/  FADD R18, -R14, R18 ;  /* 0x000000120e127221 */ /* 0x000fe20000000100 */
[----:B------:R-:W-:Y:S01]  /*0420*/  FADD R19, -R15, R19 ;  /* 0x000000130f137221 */ /* 0x000fe20000000100 */
[C---:B--2---:R-:W-:Y:S02]  /*0430*/  FSETP.GT.AND P4, PT, R28.reuse, 8.50705917302346158658e+37, PT ;  /* 0x7e8000001c00780b */ /* 0x044fe40003f84000 */
[----:B------:R-:W-:Y:S01]  /*0440*/  FSETP.GEU.AND P5, PT, R28, 1.175494350822287508e-38, PT ;  /* 0x008000001c00780b */ /* 0x000fe20003fae000 */
[----:B------:R-:W-:-:S02]  /*0450*/  @P6 FMUL R4, R4, 0.25 ;  /* 0x3e80000004046820 */ /* 0x000fc40000400000 */
[----:B------:R-:W-:Y:S01]  /*0460*/  @P2 FMUL R29, R29, 0.25 ;  /* 0x3e8000001d1d2820 */ /* 0x000fe20000400000 */
[----:B0-----:R-:W-:Y:S01]  /*0470*/  FADD R23, -R12, R16 ;  /* 0x000000100c177221 */ /* 0x001fe20000000100 */
[----:B------:R-:W-:Y:S01]  /*0480*/  @!P1 FMUL R4, R4, 16777216 ;  /* 0x4b80000004049820 */ /* 0x000fe20000400000 */
[----:B------:R-:W-:Y:S01]  /*0490*/  FADD R12, -R13, R9 ;  /* 0x000000090d0c7221 */ /* 0x000fe20000000100 */
[----:B------:R-:W-:Y:S01]  /*04a0*/  @!P3 FMUL R29, R29, 16777216 ;  /* 0x4b8000001d1db820 */ /* 0x000fe20000400000 */
[----:B------:R-:W-:Y:S01]  /*04b0*/  FADD R13, -R14, R10 ;  /* 0x0000000a0e0d7221 */ /* 0x000fe20000000100 */
[----:B------:R-:W-:Y:S01]  /*04c0*/  FADD R16, -R15, R11 ;  /* 0x0000000b0f107221 */ /* 0x000fe20000000100 */
[----:B-1----:R-:W-:Y:S01]  /*04d0*/  FMUL R5, R5, R24 ;  /* 0x0000001805057220 */ /* 0x002fe20000400000 */
[----:B------:R-:W0:Y:S01]  /*04e0*/  LDC.64 R10, c[0x0][0x230] ;  /* 0x00008c00ff0a7b82 */ /* 0x000e220000000a00 */
[----:B------:R1:W2:Y:S01]  /*04f0*/  MUFU.RCP R6, R29 ;  /* 0x0000001d00067308 */ /* 0x0002a20000001000 */
[----:B------:R-:W-:Y:S01]  /*0500*/  FSEL R9, R7, 1, P2 ;  /* 0x3f80000007097808 */ /* 0x000fe20001000000 */
[----:B------:R-:W-:Y:S01]  /*0510*/  FMUL R23, R5, R23 ;  /* 0x0000001705177220 */ /* 0x000fe20000400000 */
[C---:B------:R-:W-:Y:S01]  /*0520*/  FSEL R24, R7.reuse, 1, P4 ;  /* 0x3f80000007187808 */ /* 0x040fe20002000000 */
[----:B------:R-:W-:Y:S01]  /*0530*/  @P4 FMUL R28, R28, 0.25 ;  /* 0x3e8000001c1c4820 */ /* 0x000fe20000400000 */
[----:B------:R-:W-:Y:S01]  /*0540*/  FSEL R7, R7, 1, P6 ;  /* 0x3f80000007077808 */ /* 0x000fe20003000000 */
[----:B------:R-:W-:-:S02]  /*0550*/  @!P3 FMUL R9, R9, 16777216 ;  /* 0x4b8000000909b820 */ /* 0x000fc40000400000 */
[----:B------:R-:W3:Y:S01]  /*0560*/  MUFU.RCP R4, R4 ;  /* 0x0000000400047308 */ /* 0x000ee20000001000 */
[----:B-1----:R-:W-:Y:S01]  /*0570*/  FMUL R29, R5, R8 ;  /* 0x00000008051d7220 */ /* 0x002fe20000400000 */
[----:B------:R-:W-:Y:S01]  /*0580*/  @!P1 FMUL R7, R7, 16777216 ;  /* 0x4b80000007079820 */ /* 0x000fe20000400000 */
[----:B------:R-:W1:Y:S01]  /*0590*/  S2UR UR5, SR_CgaCtaId ;  /* 0x00000000000579c3 */ /* 0x000e620000008800 */
[----:B------:R-:W-:Y:S01]  /*05a0*/  @!P5 FMUL R28, R28, 16777216 ;  /* 0x4b8000001c1cd820 */ /* 0x000fe20000400000 */
[----:B------:R-:W-:Y:S01]  /*05b0*/  UMOV UR4, 0x400 ;  /* 0x0000040000047882 */ /* 0x000fe20000000000 */
[----:B------:R-:W-:Y:S01]  /*05c0*/  @!P5 FMUL R24, R24, 16777216 ;  /* 0x4b8000001818d820 */ /* 0x000fe20000400000 */
[----:B--2---:R-:W-:Y:S01]  /*05d0*/  FMUL R14, R6, R9 ;  /* 0x00000009060e7220 */ /* 0x004fe20000400000 */
[----:B------:R-:W-:Y:S01]  /*05e0*/  IMAD.WIDE R8, R22, 0x4, R26 ;  /* 0x0000000416087825 */ /* 0x000fe200078e021a */
[----:B------:R-:W2:Y:S03]  /*05f0*/  MUFU.RCP R25, R28 ;  /* 0x0000001c00197308 */ /* 0x000ea60000001000 */
[----:B---3--:R-:W-:Y:S01]  /*0600*/  FMUL R15, R4, R7 ;  /* 0x00000007040f7220 */ /* 0x008fe20000400000 */
[----:B------:R-:W-:-:S02]  /*0610*/  CS2R R4, SRZ ;  /* 0x0000000000047805 */ /* 0x000fc4000001ff00 */
[----:B------:R-:W-:Y:S01]  /*0620*/  CS2R R6, SRZ ;  /* 0x0000000000067805 */ /* 0x000fe2000001ff00 */
[----:B0-----:R-:W-:Y:S01]  /*0630*/  IMAD.WIDE R26, R22, 0x4, R10 ;  /* 0x00000004161a7825 */ /* 0x001fe200078e020a */
[----:B------:R-:W-:-:S04]  /*0640*/  CS2R R10, SRZ ;  /* 0x00000000000a7805 */ /* 0x000fc8000001ff00 */
[----:B------:R0:W3:Y:S01]  /*0650*/  @!P0 LDG.E.EL.128 R4, desc[UR6][R8.64] ;  /* 0x0000000608048981 */ /* 0x0000e2000c2e1d00 */
[----:B--2---:R-:W-:Y:S01]  /*0660*/  FMUL R25, R25, R24 ;  /* 0x0000001819197220 */ /* 0x004fe20000400000 */
[----:B0-----:R-:W-:-:S06]  /*0670*/  CS2R R8, SRZ ;  /* 0x0000000000087805 */ /* 0x001fcc000001ff00 */
[----:B------:R0:W3:Y:S01]  /*0680*/  @!P0 LDG.E.EL.128 R8, desc[UR6][R26.64] ;  /* 0x000000061a088981 */ /* 0x0000e2000c2e1d00 */
[----:B------:R-:W-:Y:S01]  /*0690*/  IMAD.SHL.U32 R22, R2, 0x100, RZ ;  /* 0x0000010002167824 */ /* 0x000fe200078e00ff */
[----:B-1----:R-:W-:-:S04]  /*06a0*/  UPRMT UR4, UR5, 0x654, UR4 ;  /* 0x0000065405047896 */ /* 0x002fc80008000004 */
[----:B------:R-:W-:-:S04]  /*06b0*/  LOP3.LUT R22, R22, 0x300, RZ, 0xc0, !PT ;  /* 0x0000030016167812 */ /* 0x000fc800078ec0ff */
[C---:B0-----:R-:W-:Y:S02]  /*06c0*/  LOP3.LUT R26, R22.reuse, 0xc0, RZ, 0xfc, !PT ;  /* 0x000000c0161a7812 */ /* 0x041fe400078efcff */
[----:B------:R-:W-:Y:S02]  /*06d0*/  LEA.HI R27, R22, UR4, RZ, 0x1c ;  /* 0x00000004161b7c11 */ /* 0x000fe4000f8fe0ff */
[----:B------:R-:W-:Y:S01]  /*06e0*/  LEA.HI R26, R26, UR4, RZ, 0x1c ;  /* 0x000000041a1a7c11 */ /* 0x000fe2000f8fe0ff */
[----:B------:R-:W-:Y:S01]  /*06f0*/  FMUL R13, R25, R13 ;  /* 0x0000000d190d7220 */ /* 0x000fe20000400000 */
[----:B------:R-:W-:Y:S01]  /*0700*/  FMUL R16, R15, R16 ;  /* 0x000000100f107220 */ /* 0x000fe20000400000 */
[----:B------:R-:W-:-:S04]  /*0710*/  SHF.R.U32.HI R2, RZ, 0x4, R2 ;  /* 0x00000004ff027819 */ /* 0x000fc80000011602 */
[----:B------:R-:W-:Y:S01]  /*0720*/  SGXT.U32 R2, R2, 0x3 ;  /* 0x000000030202781a */ /* 0x000fe20000000000 */
[-CC-:B---3--:R-:W-:Y:S01]  /*0730*/  FFMA R29, R29, R4.reuse, R8.reuse ;  /* 0x000000041d1d7223 */ /* 0x188fe20000000008 */
[----:B------:R-:W-:Y:S01]  /*0740*/  FFMA R23, R23, R4, R8 ;  /* 0x0000000417177223 */ /* 0x000fe20000000008 */
[C---:B------:R-:W-:Y:S02]  /*0750*/  LOP3.LUT R8, R22.reuse, R20, RZ, 0xfc, !PT ;  /* 0x0000001416087212 */ /* 0x040fe400078efcff */
[C---:B------:R-:W-:Y:S02]  /*0760*/  LOP3.LUT R4, R22.reuse, 0x40, RZ, 0xfc, !PT ;  /* 0x0000004016047812 */ /* 0x040fe400078efcff */
[----:B------:R-:W-:Y:S02]  /*0770*/  LOP3.LUT R20, R22, 0x80, RZ, 0xfc, !PT ;  /* 0x0000008016147812 */ /* 0x000fe400078efcff */
[----:B------:R-:W-:Y:S02]  /*0780*/  LEA.HI R4, R4, UR4, RZ, 0x1c ;  /* 0x0000000404047c11 */ /* 0x000fe4000f8fe0ff */
[----:B------:R-:W-:Y:S01]  /*0790*/  LEA.HI R24, R20, UR4, RZ, 0x1c ;  /* 0x0000000414187c11 */ /* 0x000fe2000f8fe0ff */
[C---:B------:R-:W-:Y:S01]  /*07a0*/  IMAD R22, R8.reuse, 0x4, R27 ;  /* 0x0000000408167824 */ /* 0x040fe200078e021b */
[----:B------:R-:W-:-:S03]  /*07b0*/  LEA R20, R8, R4, 0x2 ;  /* 0x0000000408147211 */ /* 0x000fc600078e10ff */
[C---:B------:R-:W-:Y:S02]  /*07c0*/  IMAD R4, R8.reuse, 0x4, R24 ;  /* 0x0000000408047824 */ /* 0x040fe400078e0218 */
[----:B------:R-:W-:Y:S02]  /*07d0*/  IMAD R8, R8, 0x4, R26 ;  /* 0x0000000408087824 */ /* 0x000fe400078e021a */
[C---:B------:R-:W-:Y:S01]  /*07e0*/  FMUL R26, R14.reuse, R17 ;  /* 0x000000110e1a7220 */ /* 0x040fe20000400000 */
[----:B------:R-:W0:Y:S01]  /*07f0*/  S2R R24, SR_TID.X ;  /* 0x0000000000187919 */ /* 0x000e220000002100 */
[----:B------:R-:W-:Y:S01]  /*0800*/  FMUL R14, R14, R12 ;  /* 0x0000000c0e0e7220 */ /* 0x000fe20000400000 */
[--C-:B------:R-:W-:Y:S01]  /*0810*/  FFMA R13, R13, R6, R10.reuse ;  /* 0x000000060d0d7223 */ /* 0x100fe2000000000a */
[----:B------:R-:W-:Y:S02]  /*0820*/  FFMA R16, R16, R7, R11 ;  /* 0x0000000710107223 */ /* 0x000fe4000000000b */
[--C-:B------:R-:W-:Y:S01]  /*0830*/  FFMA R14, R14, R5, R9.reuse ;  /* 0x000000050e0e7223 */ /* 0x100fe20000000009 */
[----:B------:R-:W-:Y:S01]  /*0840*/  FMUL R17, R25, R18 ;  /* 0x0000001219117220 */ /* 0x000fe20000400000 */
[----:B------:R-:W-:Y:S01]  /*0850*/  FSETP.GEU.AND P0, PT, R29, RZ, PT ;  /* 0x000000ff1d00720b */ /* 0x000fe20003f0e000 */
[----:B------:R-:W-:Y:S01]  /*0860*/  FMUL R12, R15, R19 ;  /* 0x000000130f0c7220 */ /* 0x000fe20000400000 */
[----:B------:R-:W-:Y:S01]  /*0870*/  FFMA R26, R26, R5, R9 ;  /* 0x000000051a1a7223 */ /* 0x000fe20000000009 */
[----:B------:R-:W-:Y:S01]  /*0880*/  FSETP.GEU.AND P3, PT, R14, RZ, PT ;  /* 0x000000ff0e00720b */ /* 0x000fe20003f6e000 */
[----:B------:R-:W-:Y:S01]  /*0890*/  FFMA R17, R17, R6, R10 ;  /* 0x0000000611117223 */ /* 0x000fe2000000000a */
[----:B------:R-:W-:Y:S01]  /*08a0*/  FSETP.GEU.AND P2, PT, R13, RZ, PT ;  /* 0x000000ff0d00720b */ /* 0x000fe20003f4e000 */
[----:B------:R-:W-:Y:S01]  /*08b0*/  FFMA R12, R12, R7, R11 ;  /* 0x000000070c0c7223 */ /* 0x000fe2000000000b */
[----:B------:R-:W-:-:S02]  /*08c0*/  FSEL R29, R29, RZ, P0 ;  /* 0x000000ff1d1d7208 */ /* 0x000fc40000000000 */
[----:B------:R-:W-:Y:S02]  /*08d0*/  FSETP.GEU.AND P1, PT, R16, RZ, PT ;  /* 0x000000ff1000720b */ /* 0x000fe40003f2e000 */
[----:B------:R-:W-:Y:S02]  /*08e0*/  FSETP.GEU.AND P0, PT, R23, RZ, PT ;  /* 0x000000ff1700720b */ /* 0x000fe40003f0e000 */
[----:B------:R-:W-:Y:S02]  /*08f0*/  FSEL R7, R14, RZ, P3 ;  /* 0x000000ff0e077208 */ /* 0x000fe40001800000 */
[----:B------:R-:W-:Y:S02]  /*0900*/  FSEL R13, R13, RZ, P2 ;  /* 0x000000ff0d0d7208 */ /* 0x000fe40001000000 */
[----:B------:R-:W-:Y:S02]  /*0910*/  FSEL R9, R16, RZ, P1 ;  /* 0x000000ff10097208 */ /* 0x000fe40000800000 */
[----:B------:R-:W-:Y:S01]  /*0920*/  FSETP.GEU.AND P2, PT, R26, RZ, PT ;  /* 0x000000ff1a00720b */ /* 0x000fe20003f4e000 */
[----:B------:R-:W-:Y:S01]  /*0930*/  STS [R22], R29 ;  /* 0x0000001d16007388 */ /* 0x000fe20000000800 */
[----:B------:R-:W-:-:S02]  /*0940*/  FSEL R23, R23, RZ, P0 ;  /* 0x000000ff17177208 */ /* 0x000fc40000000000 */
[C---:B------:R-:W-:Y:S01]  /*0950*/  FSETP.GEU.AND P1, PT, R17.reuse, RZ, PT ;  /* 0x000000ff1100720b */ /* 0x040fe20003f2e000 */
[----:B------:R-:W-:Y:S01]  /*0960*/  STS [R20+0x100], R7 ;  /* 0x0001000714007388 */ /* 0x000fe20000000800 */
[----:B------:R-:W-:Y:S02]  /*0970*/  FSETP.GEU.AND P0, PT, R12, RZ, PT ;  /* 0x000000ff0c00720b */ /* 0x000fe40003f0e000 */
[----:B------:R-:W-:Y:S01]  /*0980*/  FSEL R11, R26, RZ, P2 ;  /* 0x000000ff1a0b7208 */ /* 0x000fe20001000000 */
[----:B------:R-:W-:Y:S01]  /*0990*/  STS [R4+0x200], R13 ;  /* 0x0002000d04007388 */ /* 0x000fe20000000800 */
[----:B------:R-:W-:-:S03]  /*09a0*/  FSEL R17, R17, RZ, P1 ;  /* 0x000000ff11117208 */ /* 0x000fc60000800000 */
[----:B------:R1:W-:Y:S04]  /*09b0*/  STS [R8+0x300], R9 ;  /* 0x0003000908007388 */ /* 0x0003e80000000800 */
[----:B------:R-:W-:Y:S01]  /*09c0*/  STS [R22+0x80], R23 ;  /* 0x0000801716007388 */ /* 0x000fe20000000800 */
[----:B-1----:R-:W-:-:S03]  /*09d0*/  FSEL R9, R12, RZ, P0 ;  /* 0x000000ff0c097208 */ /* 0x002fc60000000000 */
[----:B------:R-:W-:Y:S04]  /*09e0*/  STS [R20+0x180], R11 ;  /* 0x0001800b14007388 */ /* 0x000fe80000000800 */
[----:B------:R1:W-:Y:S04]  /*09f0*/  STS [R4+0x280], R17 ;  /* 0x0002801104007388 */ /* 0x0003e80000000800 */
[----:B------:R2:W-:Y:S01]  /*0a00*/  STS [R8+0x380], R9 ;  /* 0x0003800908007388 */ /* 0x0005e20000000800 */
[----:B0-----:R-:W-:-:S04]  /*0a10*/  SHF.R.U32.HI R6, RZ, 0x2, R24 ;  /* 0x00000002ff067819 */ /* 0x001fc80000011618 */
[----:B------:R-:W-:Y:S02]  /*0a20*/  LOP3.LUT R6, R6, 0x1c, RZ, 0xc0, !PT ;  /* 0x0000001c06067812 */ /* 0x000fe400078ec0ff */
[----:B------:R-:W-:-:S03]  /*0a30*/  LOP3.LUT R5, R0, 0x1fc, RZ, 0xc0, !PT ;  /* 0x000001fc00057812 */ /* 0x000fc600078ec0ff */
[----:B------:R-:W-:-:S05]  /*0a40*/  VIADD R6, R6, UR4 ;  /* 0x0000000406067c36 */ /* 0x000fca0008000000 */
[----:B------:R-:W-:Y:S01]  /*0a50*/  LEA R10, R5, R6, 0x2 ;  /* 0x00000006050a7211 */ /* 0x000fe200078e10ff */
[----:B------:R-:W-:Y:S01]  /*0a60*/  BAR.SYNC.DEFER_BLOCKING 0x0 ;  /* 0x0000000000007b1d */ /* 0x000fe20000010000 */
[----:B------:R-:W-:-:S05]  /*0a70*/  LOP3.LUT R6, R2, R3, RZ, 0xfc, !PT ;  /* 0x0000000302067212 */ /* 0x000fca00078efcff */
[----:B------:R-:W-:Y:S02]  /*0a80*/  IMAD.HI R7, R6, 0x2aaaaaab, RZ ;  /* 0x2aaaaaab06077827 */ /* 0x000fe400078e02ff */
[----:B------:R-:W0:Y:S01]  /*0a90*/  LDC.64 R2, c[0x0][0x238] ;  /* 0x00008e00ff027b82 */ /* 0x000e220000000a00 */
[----:B------:R-:W-:Y:S04]  /*0aa0*/  LDS R12, [R10] ;  /* 0x000000000a0c7984 */ /* 0x000fe80000000800 */
[----:B------:R-:W-:Y:S04]  /*0ab0*/  LDS R13, [R10+0x4] ;  /* 0x000004000a0d7984 */ /* 0x000fe80000000800 */
[----:B------:R-:W-:Y:S04]  /*0ac0*/  LDS R14, [R10+0x8] ;  /* 0x000008000a0e7984 */ /* 0x000fe80000000800 */
[----:B------:R3:W4:Y:S01]  /*0ad0*/  LDS R15, [R10+0xc] ;  /* 0x00000c000a0f7984 */ /* 0x0007220000000800 */
[----:B-1----:R-:W-:-:S02]  /*0ae0*/  SHF.R.U32.HI R4, RZ, 0x1f, R7 ;  /* 0x0000001fff047819 */ /* 0x002fc40000011607 */
[----:B------:R-:W-:Y:S02]  /*0af0*/  LOP3.LUT R0, R21, 0x3c, R0, 0xf8, !PT ;  /* 0x0000003c15007812 */ /* 0x000fe400078ef800 */
[----:B------:R-:W-:Y:S02]  /*0b00*/  LEA.HI.SX32 R7, R7, R4, 0x1a ;  /* 0x0000000407077211 */ /* 0x000fe400078fd2ff */
[----:B------:R-:W-:Y:S02]  /*0b10*/  LOP3.LUT R4, R5, 0x200, RZ, 0xfc, !PT ;  /* 0x0000020005047812 */ /* 0x000fe400078efcff */
[----:B------:R-:W-:Y:S01]  /*0b20*/  ISETP.GE.AND P0, PT, R0, 0x24, PT ;  /* 0x000000240000780c */ /* 0x000fe20003f06270 */
[----:B--2---:R-:W-:Y:S01]  /*0b30*/  IMAD R9, R7, -0x180, R6 ;  /* 0xfffffe8007097824 */ /* 0x004fe200078e0206 */
[C---:B------:R-:W-:Y:S02]  /*0b40*/  LOP3.LUT R8, R6.reuse, 0x8, RZ, 0xfc, !PT ;  /* 0x0000000806087812 */ /* 0x040fe400078efcff */
[----:B---3--:R-:W-:Y:S01]  /*0b50*/  SHF.R.U32.HI R10, RZ, 0x4, R4 ;  /* 0x00000004ff0a7819 */ /* 0x008fe20000011604 */
[----:B------:R-:W-:Y:S01]  /*0b60*/  IMAD R4, R9, 0x24, R0 ;  /* 0x0000002409047824 */ /* 0x000fe200078e0200 */
[----:B------:R-:W-:-:S02]  /*0b70*/  ISETP.LT.AND P1, PT, R6, 0x600, !P0 ;  /* 0x000006000600780c */ /* 0x000fc40004721270 */
[----:B------:R-:W-:Y:S01]  /*0b80*/  ISETP.LT.AND P0, PT, R8, 0x600, !P0 ;  /* 0x000006000800780c */ /* 0x000fe20004701270 */
[----:B------:R-:W-:Y:S01]  /*0b90*/  IMAD R7, R7, 0x6c00, R4 ;  /* 0x00006c0007077824 */ /* 0x000fe200078e0204 */
[----:B------:R-:W-:-:S03]  /*0ba0*/  LOP3.LUT R10, R10, 0x3c, RZ, 0xc0, !PT ;  /* 0x0000003c0a0a7812 */ /* 0x000fc600078ec0ff */
[----:B0-----:R-:W-:-:S04]  /*0bb0*/  IMAD.WIDE R6, R7, 0x4, R2 ;  /* 0x0000000407067825 */ /* 0x001fc800078e0202 */
[----:B------:R-:W-:-:S04]  /*0bc0*/  VIADD R10, R10, UR4 ;  /* 0x000000040a0a7c36 */ /* 0x000fc80008000000 */
[----:B------:R-:W-:Y:S01]  /*0bd0*/  IMAD R16, R5, 0x4, R10 ;  /* 0x0000000405107824 */ /* 0x000fe200078e020a */
[----:B----4-:R0:W-:Y:S02]  /*0be0*/  @P1 STG.E.128 desc[UR6][R6.64], R12 ;  /* 0x0000000c06001986 */ /* 0x0101e4000c101d06 */
[----:B0-----:R-:W-:Y:S05]  /*0bf0*/  @!P0 EXIT ;  /* 0x000000000000894d */ /* 0x001fea0003800000 */
[----:B------:R-:W-:Y:S01]  /*0c00*/  LDS R4, [R16+0x800] ;  /* 0x0008000010047984 */ /* 0x000fe20000000800 */
[----:B------:R-:W-:-:S03]  /*0c10*/  IMAD.HI R9, R8, 0x2aaaaaab, RZ ;  /* 0x2aaaaaab08097827 */ /* 0x000fc600078e02ff */
[----:B------:R-:W-:Y:S02]  /*0c20*/  LDS R5, [R16+0x804] ;  /* 0x0008040010057984 */ /* 0x000fe40000000800 */
[----:B------:R-:W-:Y:S02]  /*0c30*/  SHF.R.U32.HI R10, RZ, 0x1f, R9 ;  /* 0x0000001fff0a7819 */ /* 0x000fe40000011609 */
[----:B0-----:R-:W-:Y:S02]  /*0c40*/  LDS R6, [R16+0x808] ;  /* 0x0008080010067984 */ /* 0x001fe40000000800 */
[----:B------:R-:W-:Y:S02]  /*0c50*/  LEA.HI.SX32 R9, R9, R10, 0x1a ;  /* 0x0000000a09097211 */ /* 0x000fe400078fd2ff */
[----:B------:R-:W0:Y:S03]  /*0c60*/  LDS R7, [R16+0x80c] ;  /* 0x00080c0010077984 */ /* 0x000e260000000800 */
[----:B------:R-:W-:-:S04]  /*0c70*/  IMAD R11, R9, -0x180, R8 ;  /* 0xfffffe80090b7824 */ /* 0x000fc800078e0208 */
[----:B------:R-:W-:-:S04]  /*0c80*/  IMAD R0, R11, 0x24, R0 ;  /* 0x000000240b007824 */ /* 0x000fc800078e0200 */
[----:B------:R-:W-:-:S04]  /*0c90*/  IMAD R9, R9, 0x6c00, R0 ;  /* 0x00006c0009097824 */ /* 0x000fc800078e0200 */
[----:B------:R-:W-:-:S05]  /*0ca0*/  IMAD.WIDE R2, R9, 0x4, R2 ;  /* 0x0000000409027825 */ /* 0x000fca00078e0202 */
[----:B0-----:R-:W-:Y:S01]  /*0cb0*/  STG.E.128 desc[UR6][R2.64], R4 ;  /* 0x0000000402007986 */ /* 0x001fe2000c101d06 */
[----:B------:R-:W-:Y:S05]  /*0cc0*/  EXIT ;  /* 0x000000000000794d */ /* 0x000fea0003800000 */
.L_x_0:
[----:B------:R-:W-:-:S00]  /*0cd0*/  BRA `(.L_x_0) ;  /* 0xfffffffc00fc7947 */ /* 0x000fc0000383ffff */
[----:B------:R-:W-:-:S00]  /*0ce0*/  NOP ;  /* 0x0000000000007918 */ /* 0x000fc00000000000 */
        /* <DEDUP_REMOVED lines=9> */
.L_x_1:


//--------------------- .nv.global.init           --------------------------
	.section	.nv.global.init,"aw",@progbits
.nv.global.init:
	.type		_$_str,@object
	.size		_$_str,(_$_str_$_2 - _$_str)
_$_str:
        /*0000*/ 	.byte	0x5f, 0x5f, 0x43, 0x55, 0x44, 0x41, 0x5f, 0x46, 0x54, 0x5a, 0x00
	.type		_$_str_$_2,@object
	.size		_$_str_$_2,(.L_1 - _$_str_$_2)
_$_str_$_2:
        /*000b*/ 	.byte	0x5f, 0x5f, 0x43, 0x55, 0x44, 0x41, 0x5f, 0x50, 0x52, 0x45, 0x43, 0x5f, 0x53, 0x51, 0x52, 0x54
        /*001b*/ 	.byte	0x00
.L_1:


//--------------------- .nv.shared.triton_poi_fused__native_batch_norm_legit_no_training_relu_34 --------------------------
	.section	.nv.shared.triton_poi_fused__native_batch_norm_legit_no_training_relu_34,"aw",@nobits
	.sectionflags	@""
	.align	16
	.zero		1024


//--------------------- .nv.constant0.triton_poi_fused__native_batch_norm_legit_no_training_relu_34 --------------------------
	.section	.nv.constant0.triton_poi_fused__native_batch_norm_legit_no_training_relu_34,"a",@progbits
	.sectionflags	@""
	.align	4
.nv.constant0.triton_poi_fused__native_batch_norm_legit_no_training_relu_34:
	.zero		584
